	.headerflags	@"EF_CUDA_TEXMODE_UNIFIED EF_CUDA_64BIT_ADDRESS EF_CUDA_ACCELERATORS EF_CUDA_SM90 EF_CUDA_VIRTUAL_SM(EF_CUDA_SM90)"
	.elftype	@"ET_EXEC"


//--------------------- .nv.info                  --------------------------
	.section	.nv.info,"",@"SHT_CUDA_INFO"
	.align	4


	//----- nvinfo : EIATTR_REGCOUNT
	.align		4
        /*0000*/ 	.byte	0x04, 0x2f
        /*0002*/ 	.short	(.L_3 - .L_2)
	.align		4
.L_2:
        /*0004*/ 	.word	index@(triton_poi_fused__native_batch_norm_legit_no_training_relu_8)
        /*0008*/ 	.word	0x00000030


	//----- nvinfo : EIATTR_MIN_STACK_SIZE
	.align		4
.L_3:
        /*000c*/ 	.byte	0x04, 0x12
        /*000e*/ 	.short	(.L_5 - .L_4)
	.align		4
.L_4:
        /*0010*/ 	.word	index@(triton_poi_fused__native_batch_norm_legit_no_training_relu_8)
        /*0014*/ 	.word	0x00000000


	//----- nvinfo : EIATTR_FRAME_SIZE
	.align		4
.L_5:
        /*0018*/ 	.byte	0x04, 0x11
        /*001a*/ 	.short	(.L_7 - .L_6)
	.align		4
.L_6:
        /*001c*/ 	.word	index@(triton_poi_fused__native_batch_norm_legit_no_training_relu_8)
        /*0020*/ 	.word	0x00000000


	//----- nvinfo : EIATTR_MIN_STACK_SIZE
	.align		4
.L_7:
        /*0024*/ 	.byte	0x04, 0x12
        /*0026*/ 	.short	(.L_9 - .L_8)
	.align		4
.L_8:
        /*0028*/ 	.word	index@(triton_poi_fused__native_batch_norm_legit_no_training_relu_8)
        /*002c*/ 	.word	0x00000000
.L_9:


//--------------------- .nv.info.triton_poi_fused__native_batch_norm_legit_no_training_relu_8 --------------------------
	.section	.nv.info.triton_poi_fused__native_batch_norm_legit_no_training_relu_8,"",@"SHT_CUDA_INFO"
	.sectionflags	@""
	.align	4


	//----- nvinfo : EIATTR_CUDA_API_VERSION
	.align		4
        /*0000*/ 	.byte	0x04, 0x37
        /*0002*/ 	.short	(.L_11 - .L_10)
.L_10:
        /*0004*/ 	.word	0x0000007c


	//----- nvinfo : EIATTR_KPARAM_INFO
	.align		4
.L_11:
        /*0008*/ 	.byte	0x04, 0x17
        /*000a*/ 	.short	(.L_13 - .L_12)
.L_12:
        /*000c*/ 	.word	0x00000000
        /*0010*/ 	.short	0x0007
        /*0012*/ 	.short	0x0034
        /*0014*/ 	.byte	0x00, 0xf0, 0x11, 0x00


	//----- nvinfo : EIATTR_KPARAM_INFO
	.align		4
.L_13:
        /*0018*/ 	.byte	0x04, 0x17
        /*001a*/ 	.short	(.L_15 - .L_14)
.L_14:
        /*001c*/ 	.word	0x00000000
        /*0020*/ 	.short	0x0006
        /*0022*/ 	.short	0x0030
        /*0024*/ 	.byte	0x00, 0xf0, 0x11, 0x00


	//----- nvinfo : EIATTR_KPARAM_INFO
	.align		4
.L_15:
        /*0028*/ 	.byte	0x04, 0x17
        /*002a*/ 	.short	(.L_17 - .L_16)
.L_16:
        /*002c*/ 	.word	0x00000000
        /*0030*/ 	.short	0x0005
        /*0032*/ 	.short	0x0028
        /*0034*/ 	.byte	0x00, 0xf4, 0x21, 0x00


	//----- nvinfo : EIATTR_KPARAM_INFO
	.align		4
.L_17:
        /*0038*/ 	.byte	0x04, 0x17
        /*003a*/ 	.short	(.L_19 - .L_18)
.L_18:
        /*003c*/ 	.word	0x00000000
        /*0040*/ 	.short	0x0004
        /*0042*/ 	.short	0x0020
        /*0044*/ 	.byte	0x00, 0xf4, 0x21, 0x00


	//----- nvinfo : EIATTR_KPARAM_INFO
	.align		4
.L_19:
        /*0048*/ 	.byte	0x04, 0x17
        /*004a*/ 	.short	(.L_21 - .L_20)
.L_20:
        /*004c*/ 	.word	0x00000000
        /*0050*/ 	.short	0x0003
        /*0052*/ 	.short	0x0018
        /*0054*/ 	.byte	0x00, 0xf4, 0x21, 0x00


	//----- nvinfo : EIATTR_KPARAM_INFO
	.align		4
.L_21:
        /*0058*/ 	.byte	0x04, 0x17
        /*005a*/ 	.short	(.L_23 - .L_22)
.L_22:
        /*005c*/ 	.word	0x00000000
        /*0060*/ 	.short	0x0002
        /*0062*/ 	.short	0x0010
        /*0064*/ 	.byte	0x00, 0xf4, 0x21, 0x00


	//----- nvinfo : EIATTR_KPARAM_INFO
	.align		4
.L_23:
        /*0068*/ 	.byte	0x04, 0x17
        /*006a*/ 	.short	(.L_25 - .L_24)
.L_24:
        /*006c*/ 	.word	0x00000000
        /*0070*/ 	.short	0x0001
        /*0072*/ 	.short	0x0008
        /*0074*/ 	.byte	0x00, 0xf4, 0x21, 0x00


	//----- nvinfo : EIATTR_KPARAM_INFO
	.align		4
.L_25:
        /*0078*/ 	.byte	0x04, 0x17
        /*007a*/ 	.short	(.L_27 - .L_26)
.L_26:
        /*007c*/ 	.word	0x00000000
        /*0080*/ 	.short	0x0000
        /*0082*/ 	.short	0x0000
        /*0084*/ 	.byte	0x00, 0xf4, 0x21, 0x00


	//----- nvinfo : EIATTR_SPARSE_MMA_MASK
	.align		4
.L_27:
        /*0088*/ 	.byte	0x03, 0x50
        /*008a*/ 	.short	0x0000


	//----- nvinfo : EIATTR_MAXREG_COUNT
	.align		4
        /*008c*/ 	.byte	0x03, 0x1b
        /*008e*/ 	.short	0x00ff


	//----- nvinfo : EIATTR_EXIT_INSTR_OFFSETS
	.align		4
        /*0090*/ 	.byte	0x04, 0x1c
        /*0092*/ 	.short	(.L_29 - .L_28)


	//   ....[0]....
.L_28:
        /*0094*/ 	.word	0x00001b20


	//   ....[1]....
        /*0098*/ 	.word	0x00001bd0


	//----- nvinfo : EIATTR_REQNTID
	.align		4
.L_29:
        /*009c*/ 	.byte	0x04, 0x10
        /*009e*/ 	.short	(.L_31 - .L_30)
.L_30:
        /*00a0*/ 	.word	0x00000100
        /*00a4*/ 	.word	0x00000001
        /*00a8*/ 	.word	0x00000001


	//----- nvinfo : EIATTR_CBANK_PARAM_SIZE
	.align		4
.L_31:
        /*00ac*/ 	.byte	0x03, 0x19
        /*00ae*/ 	.short	0x0038


	//----- nvinfo : EIATTR_PARAM_CBANK
	.align		4
        /*00b0*/ 	.byte	0x04, 0x0a
        /*00b2*/ 	.short	(.L_33 - .L_32)
	.align		4
.L_32:
        /*00b4*/ 	.word	index@(.nv.constant0.triton_poi_fused__native_batch_norm_legit_no_training_relu_8)
        /*00b8*/ 	.short	0x0210
        /*00ba*/ 	.short	0x0038


	//----- nvinfo : EIATTR_SW_WAR
	.align		4
.L_33:
        /*00bc*/ 	.byte	0x04, 0x36
        /*00be*/ 	.short	(.L_35 - .L_34)
.L_34:
        /*00c0*/ 	.word	0x00000008
.L_35:


//--------------------- .nv.callgraph             --------------------------
	.section	.nv.callgraph,"",@"SHT_CUDA_CALLGRAPH"
	.align	4
	.sectionentsize	8
	.align		4
        /*0000*/ 	.word	0x00000000
	.align		4
        /*0004*/ 	.word	0xffffffff
	.align		4
        /*0008*/ 	.word	0x00000000
	.align		4
        /*000c*/ 	.word	0xfffffffe
	.align		4
        /*0010*/ 	.word	0x00000000
	.align		4
        /*0014*/ 	.word	0xfffffffd
	.align		4
        /*0018*/ 	.word	0x00000000
	.align		4
        /*001c*/ 	.word	0xfffffffc


//--------------------- .nv.constant4             --------------------------
	.section	.nv.constant4,"a",@progbits
	.align	8
	.align		8
.nv.constant4:
        /*0000*/ 	.dword	_$_str
	.align		8
        /*0008*/ 	.dword	_$_str_$_2


//--------------------- .text.triton_poi_fused__native_batch_norm_legit_no_training_relu_8 --------------------------
	.section	.text.triton_poi_fused__native_batch_norm_legit_no_training_relu_8,"ax",@progbits
	.sectionflags	@"SHF_BARRIERS=1"
	.align	128
        .global         triton_poi_fused__native_batch_norm_legit_no_training_relu_8
        .type           triton_poi_fused__native_batch_norm_legit_no_training_relu_8,@function
        .size           triton_poi_fused__native_batch_norm_legit_no_training_relu_8,(.L_x_1 - triton_poi_fused__native_batch_norm_legit_no_training_relu_8)
        .other          triton_poi_fused__native_batch_norm_legit_no_training_relu_8,@"STO_CUDA_ENTRY STV_DEFAULT"
triton_poi_fused__native_batch_norm_legit_no_training_relu_8:
.text.triton_poi_fused__native_batch_norm_legit_no_training_relu_8:
[----:B------:R-:W0:Y:S01]  /*0000*/  LDC R1, c[0x0][0x28] ;  /* 0x00000a00ff017b82 */ /* 0x000e220000000800 */
[----:B------:R-:W1:Y:S01]  /*0010*/  S2R R38, SR_TID.X ;  /* 0x0000000000267919 */ /* 0x000e620000002100 */
[----:B------:R-:W-:Y:S02]  /*0020*/  CS2R R28, SRZ ;  /* 0x00000000001c7805 */ /* 0x000fe4000001ff00 */
[----:B------:R-:W-:Y:S01]  /*0030*/  CS2R R30, SRZ ;  /* 0x00000000001e7805 */ /* 0x000fe2000001ff00 */
[----:B------:R-:W-:Y:S01]  /*0040*/  ULDC.64 UR6, c[0x0][0x208] ;  /* 0x0000820000067ab9 */ /* 0x000fe20000000a00 */
[----:B------:R-:W2:Y:S01]  /*0050*/  S2R R23, SR_CTAID.Y ;  /* 0x0000000000177919 */ /* 0x000ea20000002600 */
[----:B------:R-:W-:Y:S02]  /*0060*/  CS2R R12, SRZ ;  /* 0x00000000000c7805 */ /* 0x000fe4000001ff00 */
[----:B------:R-:W-:Y:S01]  /*0070*/  CS2R R14, SRZ ;  /* 0x00000000000e7805 */ /* 0x000fe2000001ff00 */
[----:B------:R-:W3:Y:S01]  /*0080*/  S2R R22, SR_CTAID.X ;  /* 0x0000000000167919 */ /* 0x000ee20000002500 */
[----:B------:R-:W4:Y:S01]  /*0090*/  S2UR UR5, SR_CgaCtaId ;  /* 0x00000000000579c3 */ /* 0x000f220000008800 */
[----:B------:R-:W-:-:S07]  /*00a0*/  UMOV UR4, 0x400 ;  /* 0x0000040000047882 */ /* 0x000fce0000000000 */
[----:B------:R-:W5:Y:S01]  /*00b0*/  LDC.64 R36, c[0x0][0x218] ;  /* 0x00008600ff247b82 */ /* 0x000f620000000a00 */
[----:B-1----:R-:W-:Y:S01]  /*00c0*/  IMAD.SHL.U32 R0, R38, 0x4, RZ ;  /* 0x0000000426007824 */ /* 0x002fe200078e00ff */
[----:B------:R-:W-:Y:S02]  /*00d0*/  SHF.R.U32.HI R8, RZ, 0x6, R38 ;  /* 0x00000006ff087819 */ /* 0x000fe40000011626 */
[--C-:B--2---:R-:W-:Y:S02]  /*00e0*/  SHF.R.S32.HI R3, RZ, 0x17, R23.reuse ;  /* 0x00000017ff037819 */ /* 0x104fe40000011417 */
[----:B------:R-:W-:Y:S02]  /*00f0*/  LOP3.LUT R2, R0, 0xfc, RZ, 0xc0, !PT ;  /* 0x000000fc00027812 */ /* 0x000fe400078ec0ff */
[----:B------:R-:W-:Y:S01]  /*0100*/  SGXT R0, R3, 0x1 ;  /* 0x000000010300781a */ /* 0x000fe20000000200 */
[----:B---3--:R-:W-:Y:S01]  /*0110*/  IMAD.SHL.U32 R22, R22, 0x10, RZ ;  /* 0x0000001016167824 */ /* 0x008fe200078e00ff */
[----:B------:R-:W-:-:S02]  /*0120*/  PRMT R5, R2, 0x6540, R23 ;  /* 0x0000654002057816 */ /* 0x000fc40000000017 */
[----:B------:R-:W1:Y:S02]  /*0130*/  LDC.64 R2, c[0x0][0x210] ;  /* 0x00008400ff027b82 */ /* 0x000e640000000a00 */
[----:B------:R-:W-:-:S04]  /*0140*/  LEA.HI R4, R0, R5, RZ, 0x8 ;  /* 0x0000000500047211 */ /* 0x000fc800078f40ff */
[----:B------:R-:W-:Y:S02]  /*0150*/  LOP3.LUT R6, R4, 0xffffff00, RZ, 0xc0, !PT ;  /* 0xffffff0004067812 */ /* 0x000fe400078ec0ff */
[----:B------:R-:W-:-:S03]  /*0160*/  SHF.R.S32.HI R4, RZ, 0x8, R4 ;  /* 0x00000008ff047819 */ /* 0x000fc60000011404 */
[----:B------:R-:W-:Y:S01]  /*0170*/  IMAD.IADD R7, R5, 0x1, -R6 ;  /* 0x0000000105077824 */ /* 0x000fe200078e0a06 */
[----:B------:R-:W-:-:S03]  /*0180*/  SGXT.U32 R5, R8, 0x2 ;  /* 0x000000020805781a */ /* 0x000fc60000000000 */
[----:B------:R-:W-:Y:S01]  /*0190*/  IMAD R17, R4, 0x3c100, R7 ;  /* 0x0003c10004117824 */ /* 0x000fe200078e0207 */
[----:B------:R-:W-:-:S04]  /*01a0*/  LOP3.LUT R5, R22, R5, RZ, 0xfc, !PT ;  /* 0x0000000516057212 */ /* 0x000fc800078efcff */
[C---:B------:R-:W-:Y:S01]  /*01b0*/  ISETP.GE.AND P0, PT, R5.reuse, 0x3c1, PT ;  /* 0x000003c10500780c */ /* 0x040fe20003f06270 */
[C---:B------:R-:W-:Y:S01]  /*01c0*/  IMAD R9, R5.reuse, 0x100, R17 ;  /* 0x0000010005097824 */ /* 0x040fe200078e0211 */
[C---:B------:R-:W-:Y:S02]  /*01d0*/  LOP3.LUT R4, R5.reuse, 0x4, RZ, 0xfc, !PT ;  /* 0x0000000405047812 */ /* 0x040fe400078efcff */
[----:B------:R-:W-:Y:S01]  /*01e0*/  LOP3.LUT R6, R5, 0x8, RZ, 0xfc, !PT ;  /* 0x0000000805067812 */ /* 0x000fe200078efcff */
[----:B-1----:R-:W-:Y:S01]  /*01f0*/  IMAD.WIDE R8, R9, 0x4, R2 ;  /* 0x0000000409087825 */ /* 0x002fe200078e0202 */
[----:B------:R-:W-:-:S03]  /*0200*/  ISETP.GE.AND P1, PT, R4, 0x3c1, PT ;  /* 0x000003c10400780c */ /* 0x000fc60003f26270 */
[----:B------:R-:W-:-:S04]  /*0210*/  IMAD R11, R4, 0x100, R17 ;  /* 0x00000100040b7824 */ /* 0x000fc800078e0211 */
[----:B------:R1:W2:Y:S01]  /*0220*/  @!P0 LDG.E.EL.128 R28, desc[UR6][R8.64] ;  /* 0x00000006081c8981 */ /* 0x0002a2000c2e1d00 */
[----:B------:R-:W-:-:S05]  /*0230*/  IMAD.WIDE R10, R11, 0x4, R2 ;  /* 0x000000040b0a7825 */ /* 0x000fca00078e0202 */
[----:B------:R3:W5:Y:S01]  /*0240*/  @!P1 LDG.E.EL.128 R12, desc[UR6][R10.64] ;  /* 0x000000060a0c9981 */ /* 0x000762000c2e1d00 */
[C---:B------:R-:W-:Y:S02]  /*0250*/  ISETP.GE.AND P0, PT, R6.reuse, 0x3c1, PT ;  /* 0x000003c10600780c */ /* 0x040fe40003f06270 */
[----:B------:R-:W-:Y:S01]  /*0260*/  LOP3.LUT R18, R5, 0xc, RZ, 0xfc, !PT ;  /* 0x0000000c05127812 */ /* 0x000fe200078efcff */
[--C-:B------:R-:W-:Y:S01]  /*0270*/  IMAD R19, R6, 0x100, R17.reuse ;  /* 0x0000010006137824 */ /* 0x100fe200078e0211 */
[----:B------:R-:W-:Y:S02]  /*0280*/  CS2R R4, SRZ ;  /* 0x0000000000047805 */ /* 0x000fe4000001ff00 */
[----:B------:R-:W-:Y:S01]  /*0290*/  CS2R R6, SRZ ;  /* 0x0000000000067805 */ /* 0x000fe2000001ff00 */
[----:B------:R-:W-:Y:S02]  /*02a0*/  IMAD R21, R18, 0x100, R17 ;  /* 0x0000010012157824 */ /* 0x000fe400078e0211 */
[----:B------:R-:W-:-:S05]  /*02b0*/  IMAD.WIDE R16, R19, 0x4, R2 ;  /* 0x0000000413107825 */ /* 0x000fca00078e0202 */
[----:B------:R4:W5:Y:S01]  /*02c0*/  @!P0 LDG.E.EL.128 R4, desc[UR6][R16.64] ;  /* 0x0000000610048981 */ /* 0x000962000c2e1d00 */
[----:B------:R-:W-:Y:S02]  /*02d0*/  ISETP.GE.AND P1, PT, R18, 0x3c1, PT ;  /* 0x000003c11200780c */ /* 0x000fe40003f26270 */
[----:B-1----:R-:W-:Y:S02]  /*02e0*/  CS2R R8, SRZ ;  /* 0x0000000000087805 */ /* 0x002fe4000001ff00 */
[----:B---3--:R-:W-:Y:S01]  /*02f0*/  CS2R R10, SRZ ;  /* 0x00000000000a7805 */ /* 0x008fe2000001ff00 */
[----:B------:R-:W-:Y:S01]  /*0300*/  IMAD.WIDE R18, R21, 0x4, R2 ;  /* 0x0000000415127825 */ /* 0x000fe200078e0202 */
[----:B------:R-:W-:Y:S01]  /*0310*/  SHF.R.U32.HI R20, RZ, 0x2, R38 ;  /* 0x00000002ff147819 */ /* 0x000fe20000011626 */
[----:B----4-:R-:W-:Y:S01]  /*0320*/  UPRMT UR4, UR5, 0x654, UR4 ;  /* 0x0000065405047896 */ /* 0x010fe20008000004 */
[C---:B------:R-:W-:Y:S01]  /*0330*/  PRMT R25, R38.reuse, 0x6540, R23 ;  /* 0x0000654026197816 */ /* 0x040fe20000000017 */
[----:B------:R-:W1:Y:S04]  /*0340*/  LDC.64 R2, c[0x0][0x220] ;  /* 0x00008800ff027b82 */ /* 0x000e680000000a00 */
[----:B------:R3:W4:Y:S01]  /*0350*/  @!P1 LDG.E.EL.128 R8, desc[UR6][R18.64] ;  /* 0x0000000612089981 */ /* 0x000722000c2e1d00 */
[----:B0-----:R-:W-:Y:S01]  /*0360*/  IMAD.SHL.U32 R16, R38, 0x10, RZ ;  /* 0x0000001026107824 */ /* 0x001fe200078e00ff */
[----:B------:R-:W-:-:S04]  /*0370*/  LOP3.LUT R21, R20, 0x30, RZ, 0xc0, !PT ;  /* 0x0000003014157812 */ /* 0x000fc800078ec0ff */
[----:B------:R-:W-:-:S04]  /*0380*/  LOP3.LUT R16, R16, 0xff0, RZ, 0xc0, !PT ;  /* 0x00000ff010107812 */ /* 0x000fc800078ec0ff */
[----:B------:R-:W-:Y:S02]  /*0390*/  IADD3 R27, R16, UR4, R21 ;  /* 0x00000004101b7c10 */ /* 0x000fe4000fffe015 */
[----:B------:R-:W-:Y:S02]  /*03a0*/  LEA.HI R17, R0, R25, RZ, 0x8 ;  /* 0x0000001900117211 */ /* 0x000fe400078f40ff */
[----:B---3--:R-:W-:Y:S02]  /*03b0*/  LOP3.LUT R19, R38, 0xff, RZ, 0xc0, !PT ;  /* 0x000000ff26137812 */ /* 0x008fe400078ec0ff */
[----:B------:R-:W-:Y:S02]  /*03c0*/  LOP3.LUT R18, R17, 0xffffff00, RZ, 0xc0, !PT ;  /* 0xffffff0011127812 */ /* 0x000fe400078ec0ff */
[----:B------:R-:W-:-:S03]  /*03d0*/  LEA R24, R19, UR4, 0x2 ;  /* 0x0000000413187c11 */ /* 0x000fc6000f8e10ff */
[----:B------:R-:W-:-:S04]  /*03e0*/  IMAD.IADD R25, R25, 0x1, -R18 ;  /* 0x0000000119197824 */ /* 0x000fc800078e0a12 */
[C---:B-1----:R-:W-:Y:S01]  /*03f0*/  IMAD.WIDE R2, R25.reuse, 0x4, R2 ;  /* 0x0000000419027825 */ /* 0x042fe200078e0202 */
[----:B--2---:R-:W-:Y:S01]  /*0400*/  STS.128 [R27], R28 ;  /* 0x0000001c1b007388 */ /* 0x004fe20000000c00 */
[----:B------:R-:W-:Y:S06]  /*0410*/  BAR.SYNC.DEFER_BLOCKING 0x0 ;  /* 0x0000000000007b1d */ /* 0x000fec0000010000 */
[----:B------:R-:W-:Y:S04]  /*0420*/  LDS R17, [R24] ;  /* 0x0000000018117984 */ /* 0x000fe80000000800 */
[----:B------:R-:W-:Y:S04]  /*0430*/  LDS R18, [R24+0x410] ;  /* 0x0004100018127984 */ /* 0x000fe80000000800 */
[----:B------:R-:W-:Y:S04]  /*0440*/  LDS R20, [R24+0x820] ;  /* 0x0008200018147984 */ /* 0x000fe80000000800 */
[----:B------:R-:W-:Y:S01]  /*0450*/  LDS R21, [R24+0xc30] ;  /* 0x000c300018157984 */ /* 0x000fe20000000800 */
[----:B------:R-:W-:Y:S06]  /*0460*/  BAR.SYNC.DEFER_BLOCKING 0x0 ;  /* 0x0000000000007b1d */ /* 0x000fec0000010000 */
[----:B-----5:R-:W-:Y:S02]  /*0470*/  STS.128 [R27], R12 ;  /* 0x0000000c1b007388 */ /* 0x020fe40000000c00 */
[----:B------:R-:W-:Y:S06]  /*0480*/  BAR.SYNC.DEFER_BLOCKING 0x0 ;  /* 0x0000000000007b1d */ /* 0x000fec0000010000 */
[----:B------:R-:W-:Y:S04]  /*0490*/  LDS R32, [R24] ;  /* 0x0000000018207984 */ /* 0x000fe80000000800 */
[----:B------:R-:W-:Y:S04]  /*04a0*/  LDS R26, [R24+0x410] ;  /* 0x00041000181a7984 */ /* 0x000fe80000000800 */
[----:B------:R-:W-:Y:S04]  /*04b0*/  LDS R28, [R24+0x820] ;  /* 0x00082000181c7984 */ /* 0x000fe80000000800 */
[----:B------:R-:W-:Y:S01]  /*04c0*/  LDS R30, [R24+0xc30] ;  /* 0x000c3000181e7984 */ /* 0x000fe20000000800 */
[----:B------:R-:W-:Y:S06]  /*04d0*/  BAR.SYNC.DEFER_BLOCKING 0x0 ;  /* 0x0000000000007b1d */ /* 0x000fec0000010000 */
[----:B------:R0:W-:Y:S02]  /*04e0*/  STS.128 [R27], R4 ;  /* 0x000000041b007388 */ /* 0x0001e40000000c00 */
[----:B------:R-:W-:Y:S08]  /*04f0*/  BAR.SYNC.DEFER_BLOCKING 0x0 ;  /* 0x0000000000007b1d */ /* 0x000ff00000010000 */
[----:B0-----:R-:W0:Y:S01]  /*0500*/  LDC.64 R4, c[0x0][0x230] ;  /* 0x00008c00ff047b82 */ /* 0x001e220000000a00 */
[----:B------:R-:W-:Y:S04]  /*0510*/  LDS R34, [R24] ;  /* 0x0000000018227984 */ /* 0x000fe80000000800 */
[----:B------:R-:W-:Y:S04]  /*0520*/  LDS R35, [R24+0x410] ;  /* 0x0004100018237984 */ /* 0x000fe80000000800 */
[----:B------:R-:W-:Y:S04]  /*0530*/  LDS R14, [R24+0x820] ;  /* 0x00082000180e7984 */ /* 0x000fe80000000800 */
[----:B------:R-:W1:Y:S01]  /*0540*/  LDS R12, [R24+0xc30] ;  /* 0x000c3000180c7984 */ /* 0x000e620000000800 */
[----:B------:R-:W-:Y:S06]  /*0550*/  BAR.SYNC.DEFER_BLOCKING 0x0 ;  /* 0x0000000000007b1d */ /* 0x000fec0000010000 */
[----:B----4-:R2:W-:Y:S02]  /*0560*/  STS.128 [R27], R8 ;  /* 0x000000081b007388 */ /* 0x0105e40000000c00 */
[----:B------:R-:W-:Y:S06]  /*0570*/  BAR.SYNC.DEFER_BLOCKING 0x0 ;  /* 0x0000000000007b1d */ /* 0x000fec0000010000 */
[----:B------:R3:W4:Y:S01]  /*0580*/  LDG.E.EL R2, desc[UR6][R2.64] ;  /* 0x0000000602027981 */ /* 0x000722000c2e1900 */
[----:B------:R-:W-:-:S02]  /*0590*/  IMAD.WIDE R6, R25, 0x4, R36 ;  /* 0x0000000419067825 */ /* 0x000fc400078e0224 */
[----:B------:R-:W5:Y:S03]  /*05a0*/  LDC.64 R36, c[0x0][0x228] ;  /* 0x00008a00ff247b82 */ /* 0x000f660000000a00 */
[----:B------:R0:W1:Y:S02]  /*05b0*/  LDG.E.EL R15, desc[UR6][R6.64] ;  /* 0x00000006060f7981 */ /* 0x000064000c2e1900 */
[----:B0-----:R-:W-:-:S05]  /*05c0*/  IMAD.WIDE R4, R25, 0x4, R4 ;  /* 0x0000000419047825 */ /* 0x001fca00078e0204 */
[----:B------:R0:W4:Y:S01]  /*05d0*/  LDG.E.EL R39, desc[UR6][R4.64] ;  /* 0x0000000604277981 */ /* 0x000122000c2e1900 */
[----:B-----5:R-:W-:-:S06]  /*05e0*/  IMAD.WIDE R36, R25, 0x4, R36 ;  /* 0x0000000419247825 */ /* 0x020fcc00078e0224 */
[----:B------:R5:W4:Y:S01]  /*05f0*/  LDG.E.EL R36, desc[UR6][R36.64] ;  /* 0x0000000624247981 */ /* 0x000b22000c2e1900 */
[----:B--2---:R-:W2:Y:S01]  /*0600*/  S2R R9, SR_TID.X ;  /* 0x0000000000097919 */ /* 0x004ea20000002100 */
[----:B------:R-:W-:-:S04]  /*0610*/  SHF.R.U32.HI R8, RZ, 0x4, R38 ;  /* 0x00000004ff087819 */ /* 0x000fc80000011626 */
[----:B------:R-:W-:-:S04]  /*0620*/  SGXT.U32 R8, R8, 0x4 ;  /* 0x000000040808781a */ /* 0x000fc80000000000 */
[----:B------:R-:W-:-:S04]  /*0630*/  PRMT R23, R8, 0x6540, R23 ;  /* 0x0000654008177816 */ /* 0x000fc80000000017 */
[C---:B------:R-:W-:Y:S02]  /*0640*/  LOP3.LUT R27, R23.reuse, 0xd0, RZ, 0xfc, !PT ;  /* 0x000000d0171b7812 */ /* 0x040fe400078efcff */
[----:B---3--:R-:W-:Y:S02]  /*0650*/  LOP3.LUT R3, R23, 0xe0, RZ, 0xfc, !PT ;  /* 0x000000e017037812 */ /* 0x008fe400078efcff */
[C---:B------:R-:W-:Y:S02]  /*0660*/  LEA.HI R25, R0.reuse, R27, RZ, 0x8 ;  /* 0x0000001b00197211 */ /* 0x040fe400078f40ff */
[----:B------:R-:W-:Y:S02]  /*0670*/  LEA.HI R31, R0, R3, RZ, 0x8 ;  /* 0x00000003001f7211 */ /* 0x000fe400078f40ff */
[----:B------:R-:W-:Y:S02]  /*0680*/  LOP3.LUT R6, R25, 0xffffff00, RZ, 0xc0, !PT ;  /* 0xffffff0019067812 */ /* 0x000fe400078ec0ff */
[----:B------:R-:W-:-:S02]  /*0690*/  LOP3.LUT R11, R23, 0xb0, RZ, 0xfc, !PT ;  /* 0x000000b0170b7812 */ /* 0x000fc400078efcff */
[----:B------:R-:W-:Y:S01]  /*06a0*/  LOP3.LUT R29, R23, 0xc0, RZ, 0xfc, !PT ;  /* 0x000000c0171d7812 */ /* 0x000fe200078efcff */
[----:B------:R-:W-:Y:S01]  /*06b0*/  IMAD.IADD R27, R27, 0x1, -R6 ;  /* 0x000000011b1b7824 */ /* 0x000fe200078e0a06 */
[----:B0-----:R-:W-:Y:S02]  /*06c0*/  LOP3.LUT R4, R31, 0xffffff00, RZ, 0xc0, !PT ;  /* 0xffffff001f047812 */ /* 0x001fe400078ec0ff */
[C---:B------:R-:W-:Y:S02]  /*06d0*/  LEA.HI R6, R0.reuse, R11, RZ, 0x8 ;  /* 0x0000000b00067211 */ /* 0x040fe400078f40ff */
[----:B------:R-:W-:Y:S01]  /*06e0*/  LEA.HI R13, R0, R29, RZ, 0x8 ;  /* 0x0000001d000d7211 */ /* 0x000fe200078f40ff */
[----:B------:R-:W-:Y:S01]  /*06f0*/  IMAD.IADD R5, R3, 0x1, -R4 ;  /* 0x0000000103057824 */ /* 0x000fe200078e0a04 */
[----:B--2---:R-:W-:Y:S02]  /*0700*/  LOP3.LUT R22, R22, 0xf, R9, 0xf8, !PT ;  /* 0x0000000f16167812 */ /* 0x004fe400078ef809 */
[----:B------:R-:W-:-:S02]  /*0710*/  LOP3.LUT R9, R23, 0xa0, RZ, 0xfc, !PT ;  /* 0x000000a017097812 */ /* 0x000fc400078efcff */
[----:B------:R-:W-:Y:S02]  /*0720*/  LOP3.LUT R4, R6, 0xffffff00, RZ, 0xc0, !PT ;  /* 0xffffff0006047812 */ /* 0x000fe400078ec0ff */
[----:B------:R-:W-:Y:S02]  /*0730*/  LOP3.LUT R8, R13, 0xffffff00, RZ, 0xc0, !PT ;  /* 0xffffff000d087812 */ /* 0x000fe400078ec0ff */
[C---:B------:R-:W-:Y:S02]  /*0740*/  LOP3.LUT R3, R23.reuse, 0x80, RZ, 0xfc, !PT ;  /* 0x0000008017037812 */ /* 0x040fe400078efcff */
[----:B------:R-:W-:Y:S02]  /*0750*/  LOP3.LUT R7, R23, 0x90, RZ, 0xfc, !PT ;  /* 0x0000009017077812 */ /* 0x000fe400078efcff */
[C---:B------:R-:W-:Y:S01]  /*0760*/  LEA.HI R10, R0.reuse, R9, RZ, 0x8 ;  /* 0x00000009000a7211 */ /* 0x040fe200078f40ff */
[----:B------:R-:W-:Y:S01]  /*0770*/  IMAD.IADD R11, R11, 0x1, -R4 ;  /* 0x000000010b0b7824 */ /* 0x000fe200078e0a04 */
[C---:B------:R-:W-:Y:S01]  /*0780*/  LEA.HI R4, R0.reuse, R3, RZ, 0x8 ;  /* 0x0000000300047211 */ /* 0x040fe200078f40ff */
[----:B------:R-:W-:Y:S01]  /*0790*/  IMAD.IADD R29, R29, 0x1, -R8 ;  /* 0x000000011d1d7824 */ /* 0x000fe200078e0a08 */
[----:B------:R-:W-:-:S02]  /*07a0*/  LEA.HI R8, R0, R7, RZ, 0x8 ;  /* 0x0000000700087211 */ /* 0x000fc400078f40ff */
[----:B------:R-:W-:Y:S02]  /*07b0*/  LOP3.LUT R38, R10, 0xffffff00, RZ, 0xc0, !PT ;  /* 0xffffff000a267812 */ /* 0x000fe400078ec0ff */
[----:B------:R-:W-:Y:S02]  /*07c0*/  LEA.HI R33, R0, R23, RZ, 0x8 ;  /* 0x0000001700217211 */ /* 0x000fe400078f40ff */
[----:B------:R-:W-:Y:S01]  /*07d0*/  LOP3.LUT R42, R4, 0xffffff00, RZ, 0xc0, !PT ;  /* 0xffffff00042a7812 */ /* 0x000fe200078ec0ff */
[----:B------:R-:W-:Y:S01]  /*07e0*/  IMAD.IADD R9, R9, 0x1, -R38 ;  /* 0x0000000109097824 */ /* 0x000fe200078e0a26 */
[----:B------:R-:W-:Y:S02]  /*07f0*/  LOP3.LUT R40, R8, 0xffffff00, RZ, 0xc0, !PT ;  /* 0xffffff0008287812 */ /* 0x000fe400078ec0ff */
[----:B------:R-:W-:Y:S01]  /*0800*/  LOP3.LUT R38, R33, 0xffffff00, RZ, 0xc0, !PT ;  /* 0xffffff0021267812 */ /* 0x000fe200078ec0ff */
[----:B------:R-:W-:Y:S01]  /*0810*/  IMAD.IADD R3, R3, 0x1, -R42 ;  /* 0x0000000103037824 */ /* 0x000fe200078e0a2a */
[----:B------:R-:W-:Y:S01]  /*0820*/  SHF.R.S32.HI R31, RZ, 0x8, R31 ;  /* 0x00000008ff1f7819 */ /* 0x000fe2000001141f */
[----:B------:R-:W-:Y:S01]  /*0830*/  IMAD.IADD R7, R7, 0x1, -R40 ;  /* 0x0000000107077824 */ /* 0x000fe200078e0a28 */
[----:B------:R-:W-:Y:S01]  /*0840*/  SHF.R.S32.HI R25, RZ, 0x8, R25 ;  /* 0x00000008ff197819 */ /* 0x000fe20000011419 */
[--C-:B------:R-:W-:Y:S01]  /*0850*/  IMAD R44, R5, 0x3c1, R22.reuse ;  /* 0x000003c1052c7824 */ /* 0x100fe200078e0216 */
[----:B------:R-:W-:Y:S01]  /*0860*/  SHF.R.S32.HI R13, RZ, 0x8, R13 ;  /* 0x00000008ff0d7819 */ /* 0x000fe2000001140d */
[----:B------:R-:W-:-:S02]  /*0870*/  IMAD R42, R27, 0x3c1, R22 ;  /* 0x000003c11b2a7824 */ /* 0x000fc400078e0216 */
[----:B------:R-:W-:Y:S02]  /*0880*/  IMAD R40, R29, 0x3c1, R22 ;  /* 0x000003c11d287824 */ /* 0x000fe400078e0216 */
[----:B-----5:R-:W-:Y:S01]  /*0890*/  IMAD.IADD R37, R23, 0x1, -R38 ;  /* 0x0000000117257824 */ /* 0x020fe200078e0a26 */
[----:B------:R-:W-:Y:S01]  /*08a0*/  SHF.R.S32.HI R33, RZ, 0x8, R33 ;  /* 0x00000008ff217819 */ /* 0x000fe20000011421 */
[----:B------:R-:W-:Y:S02]  /*08b0*/  IMAD R27, R31, 0xf0400, R44 ;  /* 0x000f04001f1b7824 */ /* 0x000fe400078e022c */
[----:B------:R-:W-:Y:S01]  /*08c0*/  IMAD R29, R25, 0xf0400, R42 ;  /* 0x000f0400191d7824 */ /* 0x000fe200078e022a */
[----:B------:R-:W-:Y:S01]  /*08d0*/  SHF.R.S32.HI R25, RZ, 0x8, R6 ;  /* 0x00000008ff197819 */ /* 0x000fe20000011406 */
[----:B------:R-:W-:Y:S01]  /*08e0*/  IMAD R31, R13, 0xf0400, R40 ;  /* 0x000f04000d1f7824 */ /* 0x000fe200078e0228 */
[----:B------:R-:W-:Y:S01]  /*08f0*/  SHF.R.S32.HI R13, RZ, 0x8, R8 ;  /* 0x00000008ff0d7819 */ /* 0x000fe20000011408 */
[----:B------:R-:W-:-:S02]  /*0900*/  IMAD R38, R37, 0x3c1, R22 ;  /* 0x000003c125267824 */ /* 0x000fc400078e0216 */
[----:B------:R-:W-:Y:S02]  /*0910*/  IMAD R6, R7, 0x3c1, R22 ;  /* 0x000003c107067824 */ /* 0x000fe400078e0216 */
[----:B------:R-:W-:Y:S01]  /*0920*/  IMAD R5, R33, 0xf0400, R38 ;  /* 0x000f040021057824 */ /* 0x000fe200078e0226 */
[----:B------:R-:W-:Y:S01]  /*0930*/  SHF.R.S32.HI R33, RZ, 0x8, R10 ;  /* 0x00000008ff217819 */ /* 0x000fe2000001140a */
[----:B------:R-:W-:Y:S01]  /*0940*/  IMAD R13, R13, 0xf0400, R6 ;  /* 0x000f04000d0d7824 */ /* 0x000fe200078e0206 */
[----:B------:R-:W-:Y:S01]  /*0950*/  LOP3.LUT R7, R23, 0x70, RZ, 0xfc, !PT ;  /* 0x0000007017077812 */ /* 0x000fe200078efcff */
[--C-:B------:R-:W-:Y:S01]  /*0960*/  IMAD R10, R11, 0x3c1, R22.reuse ;  /* 0x000003c10b0a7824 */ /* 0x100fe200078e0216 */
[----:B------:R-:W0:Y:S01]  /*0970*/  LDS R6, [R24+0x820] ;  /* 0x0008200018067984 */ /* 0x000e220000000800 */
[----:B------:R-:W-:Y:S01]  /*0980*/  IMAD R8, R9, 0x3c1, R22 ;  /* 0x000003c109087824 */ /* 0x000fe200078e0216 */
[----:B------:R-:W-:Y:S01]  /*0990*/  SHF.R.S32.HI R11, RZ, 0x8, R4 ;  /* 0x00000008ff0b7819 */ /* 0x000fe20000011404 */
[----:B------:R-:W-:Y:S01]  /*09a0*/  IMAD R4, R3, 0x3c1, R22 ;  /* 0x000003c103047824 */ /* 0x000fe200078e0216 */
[----:B------:R-:W-:Y:S01]  /*09b0*/  LOP3.LUT R9, R23, 0x60, RZ, 0xfc, !PT ;  /* 0x0000006017097812 */ /* 0x000fe200078efcff */
[----:B------:R-:W-:Y:S01]  /*09c0*/  IMAD R25, R25, 0xf0400, R10 ;  /* 0x000f040019197824 */ /* 0x000fe200078e020a */
[C---:B------:R-:W-:Y:S01]  /*09d0*/  LEA.HI R3, R0.reuse, R7, RZ, 0x8 ;  /* 0x0000000700037211 */ /* 0x040fe200078f40ff */
[----:B------:R-:W-:Y:S01]  /*09e0*/  IMAD R33, R33, 0xf0400, R8 ;  /* 0x000f040021217824 */ /* 0x000fe200078e0208 */
[----:B------:R-:W-:Y:S01]  /*09f0*/  LDS R10, [R24+0x410] ;  /* 0x00041000180a7984 */ /* 0x000fe20000000800 */
[----:B------:R-:W-:Y:S01]  /*0a00*/  IMAD R11, R11, 0xf0400, R4 ;  /* 0x000f04000b0b7824 */ /* 0x000fe200078e0204 */
[----:B------:R-:W-:-:S02]  /*0a10*/  LEA.HI R4, R0, R9, RZ, 0x8 ;  /* 0x0000000900047211 */ /* 0x000fc400078f40ff */
[----:B------:R-:W2:Y:S01]  /*0a20*/  LDS R8, [R24] ;  /* 0x0000000018087984 */ /* 0x000ea20000000800 */
[----:B------:R-:W-:-:S03]  /*0a30*/  LOP3.LUT R40, R3, 0xffffff00, RZ, 0xc0, !PT ;  /* 0xffffff0003287812 */ /* 0x000fc600078ec0ff */
[----:B------:R-:W3:Y:S01]  /*0a40*/  LDS R38, [R24+0xc30] ;  /* 0x000c300018267984 */ /* 0x000ee20000000800 */
[----:B------:R-:W-:Y:S01]  /*0a50*/  LOP3.LUT R42, R23, 0x60, RZ, 0xfc, !PT ;  /* 0x00000060172a7812 */ /* 0x000fe200078efcff */
[----:B------:R-:W-:Y:S01]  /*0a60*/  IMAD.IADD R37, R7, 0x1, -R40 ;  /* 0x0000000107257824 */ /* 0x000fe200078e0a28 */
[----:B------:R-:W-:Y:S01]  /*0a70*/  LOP3.LUT R9, R4, 0xffffff00, RZ, 0xc0, !PT ;  /* 0xffffff0004097812 */ /* 0x000fe200078ec0ff */
[----:B------:R-:W-:-:S04]  /*0a80*/  IMAD.MOV.U32 R7, RZ, RZ, 0x3e800000 ;  /* 0x3e800000ff077424 */ /* 0x000fc800078e00ff */
[----:B------:R-:W-:Y:S01]  /*0a90*/  IMAD.IADD R41, R42, 0x1, -R9 ;  /* 0x000000012a297824 */ /* 0x000fe200078e0a09 */
[----:B------:R-:W-:Y:S02]  /*0aa0*/  SHF.R.S32.HI R9, RZ, 0x8, R3 ;  /* 0x00000008ff097819 */ /* 0x000fe40000011403 */
[----:B------:R-:W-:Y:S01]  /*0ab0*/  LEA.HI R43, R16, UR4, RZ, 0x1e ;  /* 0x00000004102b7c11 */ /* 0x000fe2000f8ff0ff */
[--C-:B------:R-:W-:Y:S02]  /*0ac0*/  IMAD R40, R41, 0x3c1, R22.reuse ;  /* 0x000003c129287824 */ /* 0x100fe400078e0216 */
[----:B------:R-:W-:-:S04]  /*0ad0*/  IMAD R42, R37, 0x3c1, R22 ;  /* 0x000003c1252a7824 */ /* 0x000fc800078e0216 */
[----:B------:R-:W-:Y:S02]  /*0ae0*/  IMAD R9, R9, 0xf0400, R42 ;  /* 0x000f040009097824 */ /* 0x000fe400078e022a */
[----:B----4-:R-:W-:-:S06]  /*0af0*/  FADD R2, R2, 0.0010000000474974513054 ;  /* 0x3a83126f02027421 */ /* 0x010fcc0000000000 */
[----:B------:R-:W4:Y:S02]  /*0b00*/  MUFU.SQRT R2, R2 ;  /* 0x0000000200027308 */ /* 0x000f240000002000 */
[C---:B----4-:R-:W-:Y:S02]  /*0b10*/  FSETP.GT.AND P0, PT, R2.reuse, 8.50705917302346158658e+37, PT ;  /* 0x7e8000000200780b */ /* 0x050fe40003f04000 */
[----:B------:R-:W-:-:S11]  /*0b20*/  FSETP.GEU.AND P1, PT, R2, 1.175494350822287508e-38, PT ;  /* 0x008000000200780b */ /* 0x000fd60003f2e000 */
[----:B------:R-:W-:-:S04]  /*0b30*/  @P0 FMUL R2, R2, 0.25 ;  /* 0x3e80000002020820 */ /* 0x000fc80000400000 */
[----:B------:R-:W-:-:S06]  /*0b40*/  @!P1 FMUL R2, R2, 16777216 ;  /* 0x4b80000002029820 */ /* 0x000fcc0000400000 */
[----:B------:R-:W4:Y:S01]  /*0b50*/  MUFU.RCP R2, R2 ;  /* 0x0000000200027308 */ /* 0x000f220000001000 */
[----:B------:R-:W-:Y:S02]  /*0b60*/  FSEL R3, R7, 1, P0 ;  /* 0x3f80000007037808 */ /* 0x000fe40000000000 */
[----:B------:R-:W-:Y:S01]  /*0b70*/  SHF.R.S32.HI R7, RZ, 0x8, R4 ;  /* 0x00000008ff077819 */ /* 0x000fe20000011404 */
[----:B------:R-:W-:Y:S02]  /*0b80*/  IMAD R4, R16, 0x4, R43 ;  /* 0x0000000410047824 */ /* 0x000fe400078e022b */
[----:B------:R-:W-:Y:S01]  /*0b90*/  @!P1 FMUL R3, R3, 16777216 ;  /* 0x4b80000003039820 */ /* 0x000fe20000400000 */
[--C-:B-1----:R-:W-:Y:S01]  /*0ba0*/  FADD R16, R12, -R15.reuse ;  /* 0x8000000f0c107221 */ /* 0x102fe20000000000 */
[--C-:B------:R-:W-:Y:S01]  /*0bb0*/  FADD R30, R30, -R15.reuse ;  /* 0x8000000f1e1e7221 */ /* 0x100fe20000000000 */
[----:B------:R-:W1:Y:S01]  /*0bc0*/  S2R R12, SR_TID.X ;  /* 0x00000000000c7919 */ /* 0x000e620000002100 */
[--C-:B------:R-:W-:Y:S01]  /*0bd0*/  FADD R21, R21, -R15.reuse ;  /* 0x8000000f15157221 */ /* 0x100fe20000000000 */
[----:B----4-:R-:W-:Y:S01]  /*0be0*/  FMUL R2, R2, R3 ;  /* 0x0000000302027220 */ /* 0x010fe20000400000 */
[--C-:B------:R-:W-:Y:S01]  /*0bf0*/  FADD R41, R32, -R15.reuse ;  /* 0x8000000f20297221 */ /* 0x100fe20000000000 */
[--C-:B------:R-:W-:Y:S01]  /*0c00*/  FADD R43, R26, -R15.reuse ;  /* 0x8000000f1a2b7221 */ /* 0x100fe20000000000 */
[----:B------:R-:W-:Y:S01]  /*0c10*/  FADD R45, R28, -R15 ;  /* 0x8000000f1c2d7221 */ /* 0x000fe20000000000 */
[----:B------:R-:W-:Y:S01]  /*0c20*/  FMUL R30, R2, R30 ;  /* 0x0000001e021e7220 */ /* 0x000fe20000400000 */
[----:B------:R-:W-:-:S02]  /*0c30*/  IMAD R7, R7, 0xf0400, R40 ;  /* 0x000f040007077824 */ /* 0x000fc400078e0228 */
[C---:B------:R-:W-:Y:S01]  /*0c40*/  FMUL R28, R2.reuse, R43 ;  /* 0x0000002b021c7220 */ /* 0x040fe20000400000 */
[----:B------:R-:W-:Y:S01]  /*0c50*/  FMUL R26, R2, R45 ;  /* 0x0000002d021a7220 */ /* 0x000fe20000400000 */
[----:B------:R-:W-:Y:S01]  /*0c60*/  FFMA R30, R36, R30, R39 ;  /* 0x0000001e241e7223 */ /* 0x000fe20000000027 */
[C---:B------:R-:W-:Y:S01]  /*0c70*/  FMUL R40, R2.reuse, R41 ;  /* 0x0000002902287220 */ /* 0x040fe20000400000 */
[----:B------:R-:W-:Y:S01]  /*0c80*/  FMUL R44, R2, R21 ;  /* 0x00000015022c7220 */ /* 0x000fe20000400000 */
[--C-:B------:R-:W-:Y:S01]  /*0c90*/  FADD R37, R20, -R15.reuse ;  /* 0x8000000f14257221 */ /* 0x100fe20000000000 */
[--C-:B------:R-:W-:Y:S01]  /*0ca0*/  FADD R20, R35, -R15.reuse ;  /* 0x8000000f23147221 */ /* 0x100fe20000000000 */
[----:B0-----:R-:W-:Y:S01]  /*0cb0*/  FADD R35, R6, -R15 ;  /* 0x8000000f06237221 */ /* 0x001fe20000000000 */
[C-C-:B------:R-:W-:Y:S01]  /*0cc0*/  FFMA R44, R36.reuse, R44, R39.reuse ;  /* 0x0000002c242c7223 */ /* 0x140fe20000000027 */
[C-C-:B------:R-:W-:Y:S01]  /*0cd0*/  FFMA R40, R36.reuse, R40, R39.reuse ;  /* 0x0000002824287223 */ /* 0x140fe20000000027 */
[C-C-:B------:R-:W-:Y:S01]  /*0ce0*/  FFMA R28, R36.reuse, R28, R39.reuse ;  /* 0x0000001c241c7223 */ /* 0x140fe20000000027 */
[----:B------:R-:W-:Y:S01]  /*0cf0*/  FFMA R26, R36, R26, R39 ;  /* 0x0000001a241a7223 */ /* 0x000fe20000000027 */
[----:B------:R-:W-:Y:S01]  /*0d00*/  FSETP.GEU.AND P1, PT, R30, RZ, PT ;  /* 0x000000ff1e00720b */ /* 0x000fe20003f2e000 */
[----:B------:R-:W-:Y:S01]  /*0d10*/  FMUL R32, R2, R35 ;  /* 0x0000002302207220 */ /* 0x000fe20000400000 */
[--C-:B------:R-:W-:Y:S01]  /*0d20*/  FADD R3, R18, -R15.reuse ;  /* 0x8000000f12037221 */ /* 0x100fe20000000000 */
[--C-:B------:R-:W-:Y:S01]  /*0d30*/  FADD R14, R14, -R15.reuse ;  /* 0x8000000f0e0e7221 */ /* 0x100fe20000000000 */
[----:B------:R-:W-:Y:S01]  /*0d40*/  FSEL R35, R30, RZ, P1 ;  /* 0x000000ff1e237208 */ /* 0x000fe20000800000 */
[----:B------:R-:W-:Y:S01]  /*0d50*/  BAR.SYNC.DEFER_BLOCKING 0x0 ;  /* 0x0000000000007b1d */ /* 0x000fe20000010000 */
[--C-:B------:R-:W-:Y:S01]  /*0d60*/  FADD R17, R17, -R15.reuse ;  /* 0x8000000f11117221 */ /* 0x100fe20000000000 */
[--C-:B------:R-:W-:Y:S01]  /*0d70*/  FADD R34, R34, -R15.reuse ;  /* 0x8000000f22227221 */ /* 0x100fe20000000000 */
[--C-:B--2---:R-:W-:Y:S01]  /*0d80*/  FADD R18, R8, -R15.reuse ;  /* 0x8000000f08127221 */ /* 0x104fe20000000000 */
[--C-:B------:R-:W-:Y:S01]  /*0d90*/  FADD R10, R10, -R15.reuse ;  /* 0x8000000f0a0a7221 */ /* 0x100fe20000000000 */
[----:B------:R-:W-:Y:S01]  /*0da0*/  FSETP.GEU.AND P0, PT, R26, RZ, PT ;  /* 0x000000ff1a00720b */ /* 0x000fe20003f0e000 */
[----:B---3--:R-:W-:Y:S01]  /*0db0*/  FADD R15, R38, -R15 ;  /* 0x8000000f260f7221 */ /* 0x008fe20000000000 */
[----:B------:R-:W-:-:S02]  /*0dc0*/  FSETP.GEU.AND P1, PT, R28, RZ, PT ;  /* 0x000000ff1c00720b */ /* 0x000fc40003f2e000 */
[----:B------:R-:W-:Y:S02]  /*0dd0*/  FSETP.GEU.AND P2, PT, R40, RZ, PT ;  /* 0x000000ff2800720b */ /* 0x000fe40003f4e000 */
[----:B------:R-:W-:Y:S01]  /*0de0*/  FSETP.GEU.AND P3, PT, R44, RZ, PT ;  /* 0x000000ff2c00720b */ /* 0x000fe20003f6e000 */
[C---:B------:R-:W-:Y:S01]  /*0df0*/  FMUL R6, R2.reuse, R20 ;  /* 0x0000001402067220 */ /* 0x040fe20000400000 */
[C---:B------:R-:W-:Y:S01]  /*0e00*/  FMUL R8, R2.reuse, R14 ;  /* 0x0000000e02087220 */ /* 0x040fe20000400000 */
[C---:B------:R-:W-:Y:S01]  /*0e10*/  FMUL R20, R2.reuse, R37 ;  /* 0x0000002502147220 */ /* 0x040fe20000400000 */
[C---:B------:R-:W-:Y:S01]  /*0e20*/  FMUL R14, R2.reuse, R34 ;  /* 0x00000022020e7220 */ /* 0x040fe20000400000 */
[----:B------:R-:W-:Y:S01]  /*0e30*/  FMUL R3, R2, R3 ;  /* 0x0000000302037220 */ /* 0x000fe20000400000 */
[----:B------:R-:W-:Y:S01]  /*0e40*/  FSEL R37, R26, RZ, P0 ;  /* 0x000000ff1a257208 */ /* 0x000fe20000000000 */
[----:B------:R-:W-:Y:S01]  /*0e50*/  FMUL R16, R2, R16 ;  /* 0x0000001002107220 */ /* 0x000fe20000400000 */
[----:B------:R-:W-:Y:S01]  /*0e60*/  FSEL R41, R28, RZ, P1 ;  /* 0x000000ff1c297208 */ /* 0x000fe20000800000 */
[----:B------:R-:W-:Y:S01]  /*0e70*/  FMUL R17, R2, R17 ;  /* 0x0000001102117220 */ /* 0x000fe20000400000 */
[----:B------:R-:W-:Y:S01]  /*0e80*/  FSEL R43, R40, RZ, P2 ;  /* 0x000000ff282b7208 */ /* 0x000fe20001000000 */
[----:B------:R-:W-:Y:S01]  /*0e90*/  FMUL R38, R2, R18 ;  /* 0x0000001202267220 */ /* 0x000fe20000400000 */
[----:B------:R-:W-:Y:S01]  /*0ea0*/  FSEL R21, R44, RZ, P3 ;  /* 0x000000ff2c157208 */ /* 0x000fe20001800000 */
[C---:B------:R-:W-:Y:S01]  /*0eb0*/  FMUL R34, R2.reuse, R10 ;  /* 0x0000000a02227220 */ /* 0x040fe20000400000 */
[----:B------:R-:W-:Y:S01]  /*0ec0*/  FMUL R42, R2, R15 ;  /* 0x0000000f022a7220 */ /* 0x000fe20000400000 */
[C-C-:B------:R-:W-:Y:S01]  /*0ed0*/  FFMA R18, R36.reuse, R3, R39.reuse ;  /* 0x0000000324127223 */ /* 0x140fe20000000027 */
        /* <DEDUP_REMOVED lines=9> */
[----:B------:R-:W-:Y:S01]  /*0f70*/  FFMA R8, R36, R42, R39 ;  /* 0x0000002a24087223 */ /* 0x000fe20000000027 */
[----:B------:R0:W-:Y:S01]  /*0f80*/  STS [R4+0x1c], R35 ;  /* 0x00001c2304007388 */ /* 0x0001e20000000800 */
[----:B------:R-:W-:-:S02]  /*0f90*/  LOP3.LUT R40, R19, 0x100, RZ, 0xfc, !PT ;  /* 0x0000010013287812 */ /* 0x000fc400078efcff */
[C---:B------:R-:W-:Y:S01]  /*0fa0*/  LOP3.LUT R38, R19.reuse, 0x200, RZ, 0xfc, !PT ;  /* 0x0000020013267812 */ /* 0x040fe200078efcff */
[----:B------:R2:W-:Y:S01]  /*0fb0*/  STS [R4+0x18], R37 ;  /* 0x0000182504007388 */ /* 0x0005e20000000800 */
[C---:B------:R-:W-:Y:S02]  /*0fc0*/  LOP3.LUT R36, R19.reuse, 0x300, RZ, 0xfc, !PT ;  /* 0x0000030013247812 */ /* 0x040fe400078efcff */
[C---:B------:R-:W-:Y:S01]  /*0fd0*/  LOP3.LUT R45, R19.reuse, 0x400, RZ, 0xfc, !PT ;  /* 0x00000400132d7812 */ /* 0x040fe200078efcff */
[----:B------:R3:W-:Y:S01]  /*0fe0*/  STS [R4+0x14], R41 ;  /* 0x0000142904007388 */ /* 0x0007e20000000800 */
[C---:B------:R-:W-:Y:S02]  /*0ff0*/  LOP3.LUT R39, R19.reuse, 0x700, RZ, 0xfc, !PT ;  /* 0x0000070013277812 */ /* 0x040fe400078efcff */
[C---:B0-----:R-:W-:Y:S01]  /*1000*/  LOP3.LUT R35, R19.reuse, 0x500, RZ, 0xfc, !PT ;  /* 0x0000050013237812 */ /* 0x041fe200078efcff */
[----:B------:R0:W-:Y:S01]  /*1010*/  STS [R4+0x10], R43 ;  /* 0x0000102b04007388 */ /* 0x0001e20000000800 */
[----:B------:R-:W-:-:S02]  /*1020*/  LOP3.LUT R26, R19, 0xa00, RZ, 0xfc, !PT ;  /* 0x00000a00131a7812 */ /* 0x000fc400078efcff */
[C---:B--2---:R-:W-:Y:S01]  /*1030*/  LOP3.LUT R37, R19.reuse, 0x600, RZ, 0xfc, !PT ;  /* 0x0000060013257812 */ /* 0x044fe200078efcff */
[----:B------:R2:W-:Y:S01]  /*1040*/  STS [R4+0xc], R21 ;  /* 0x00000c1504007388 */ /* 0x0005e20000000800 */
[C---:B------:R-:W-:Y:S02]  /*1050*/  LOP3.LUT R28, R19.reuse, 0xb00, RZ, 0xfc, !PT ;  /* 0x00000b00131c7812 */ /* 0x040fe400078efcff */
[C---:B---3--:R-:W-:Y:S02]  /*1060*/  LOP3.LUT R41, R19.reuse, 0x800, RZ, 0xfc, !PT ;  /* 0x0000080013297812 */ /* 0x048fe400078efcff */
[C---:B------:R-:W-:Y:S02]  /*1070*/  LOP3.LUT R30, R19.reuse, 0xc00, RZ, 0xfc, !PT ;  /* 0x00000c00131e7812 */ /* 0x040fe400078efcff */
[C---:B0-----:R-:W-:Y:S02]  /*1080*/  LOP3.LUT R43, R19.reuse, 0x900, RZ, 0xfc, !PT ;  /* 0x00000900132b7812 */ /* 0x041fe400078efcff */
[----:B------:R-:W-:-:S02]  /*1090*/  LOP3.LUT R32, R19, 0xd00, RZ, 0xfc, !PT ;  /* 0x00000d0013207812 */ /* 0x000fc400078efcff */
[C---:B--2---:R-:W-:Y:S02]  /*10a0*/  LOP3.LUT R21, R19.reuse, 0xe00, RZ, 0xfc, !PT ;  /* 0x00000e0013157812 */ /* 0x044fe400078efcff */
[----:B------:R-:W-:Y:S02]  /*10b0*/  LOP3.LUT R19, R19, 0xf00, RZ, 0xfc, !PT ;  /* 0x00000f0013137812 */ /* 0x000fe400078efcff */
[----:B-1----:R-:W-:Y:S02]  /*10c0*/  SHF.R.U32.HI R12, RZ, 0x2, R12 ;  /* 0x00000002ff0c7819 */ /* 0x002fe4000001160c */
[----:B------:R-:W-:Y:S02]  /*10d0*/  SHF.R.U32.HI R40, RZ, 0x2, R40 ;  /* 0x00000002ff287819 */ /* 0x000fe40000011628 */
[----:B------:R-:W-:Y:S02]  /*10e0*/  SHF.R.U32.HI R38, RZ, 0x2, R38 ;  /* 0x00000002ff267819 */ /* 0x000fe40000011626 */
[----:B------:R-:W-:-:S02]  /*10f0*/  SHF.R.U32.HI R36, RZ, 0x2, R36 ;  /* 0x00000002ff247819 */ /* 0x000fc40000011624 */
[----:B------:R-:W-:Y:S02]  /*1100*/  SHF.R.U32.HI R45, RZ, 0x2, R45 ;  /* 0x00000002ff2d7819 */ /* 0x000fe4000001162d */
[----:B------:R-:W-:Y:S02]  /*1110*/  SHF.R.U32.HI R35, RZ, 0x2, R35 ;  /* 0x00000002ff237819 */ /* 0x000fe40000011623 */
[----:B------:R-:W-:Y:S02]  /*1120*/  SHF.R.U32.HI R37, RZ, 0x2, R37 ;  /* 0x00000002ff257819 */ /* 0x000fe40000011625 */
        /* <DEDUP_REMOVED lines=9> */
[----:B------:R-:W-:Y:S02]  /*11c0*/  FSETP.GEU.AND P0, PT, R20, RZ, PT ;  /* 0x000000ff1400720b */ /* 0x000fe40003f0e000 */
[----:B------:R-:W-:Y:S02]  /*11d0*/  FSETP.GEU.AND P1, PT, R18, RZ, PT ;  /* 0x000000ff1200720b */ /* 0x000fe40003f2e000 */
[----:B------:R-:W-:Y:S02]  /*11e0*/  LOP3.LUT R12, R12, 0x3c, RZ, 0xc0, !PT ;  /* 0x0000003c0c0c7812 */ /* 0x000fe400078ec0ff */
[----:B------:R-:W-:Y:S02]  /*11f0*/  LOP3.LUT R40, R40, 0x7c, RZ, 0xc0, !PT ;  /* 0x0000007c28287812 */ /* 0x000fe400078ec0ff */
[----:B------:R-:W-:Y:S02]  /*1200*/  LOP3.LUT R38, R38, 0xbc, RZ, 0xc0, !PT ;  /* 0x000000bc26267812 */ /* 0x000fe400078ec0ff */
[----:B------:R-:W-:-:S02]  /*1210*/  LOP3.LUT R36, R36, 0xfc, RZ, 0xc0, !PT ;  /* 0x000000fc24247812 */ /* 0x000fc400078ec0ff */
[----:B------:R-:W-:Y:S02]  /*1220*/  LOP3.LUT R45, R45, 0x13c, RZ, 0xc0, !PT ;  /* 0x0000013c2d2d7812 */ /* 0x000fe400078ec0ff */
[----:B------:R-:W-:Y:S02]  /*1230*/  LOP3.LUT R35, R35, 0x17c, RZ, 0xc0, !PT ;  /* 0x0000017c23237812 */ /* 0x000fe400078ec0ff */
        /* <DEDUP_REMOVED lines=9> */
[----:B------:R-:W-:-:S02]  /*12d0*/  FSETP.GEU.AND P2, PT, R15, RZ, PT ;  /* 0x000000ff0f00720b */ /* 0x000fc40003f4e000 */
[----:B------:R-:W-:Y:S02]  /*12e0*/  LOP3.LUT R19, R19, 0x3fc, RZ, 0xc0, !PT ;  /* 0x000003fc13137812 */ /* 0x000fe400078ec0ff */
[----:B------:R-:W-:Y:S02]  /*12f0*/  FSEL R20, R20, RZ, P0 ;  /* 0x000000ff14147208 */ /* 0x000fe40000000000 */
[----:B------:R-:W-:Y:S02]  /*1300*/  FSEL R18, R18, RZ, P1 ;  /* 0x000000ff12127208 */ /* 0x000fe40000800000 */
[----:B------:R-:W-:Y:S02]  /*1310*/  FSETP.GEU.AND P3, PT, R17, RZ, PT ;  /* 0x000000ff1100720b */ /* 0x000fe40003f6e000 */
[----:B------:R-:W-:Y:S01]  /*1320*/  FSETP.GEU.AND P0, PT, R14, RZ, PT ;  /* 0x000000ff0e00720b */ /* 0x000fe20003f0e000 */
[----:B------:R-:W-:Y:S01]  /*1330*/  IMAD.IADD R12, R24, 0x1, R12 ;  /* 0x00000001180c7824 */ /* 0x000fe200078e020c */
[----:B------:R-:W-:Y:S01]  /*1340*/  FSETP.GEU.AND P1, PT, R6, RZ, PT ;  /* 0x000000ff0600720b */ /* 0x000fe20003f2e000 */
[C---:B------:R-:W-:Y:S01]  /*1350*/  IMAD.IADD R40, R24.reuse, 0x1, R40 ;  /* 0x0000000118287824 */ /* 0x040fe200078e0228 */
[----:B------:R-:W-:Y:S01]  /*1360*/  FSEL R42, R15, RZ, P2 ;  /* 0x000000ff0f2a7208 */ /* 0x000fe20001000000 */
[C---:B------:R-:W-:Y:S01]  /*1370*/  IMAD.IADD R38, R24.reuse, 0x1, R38 ;  /* 0x0000000118267824 */ /* 0x040fe200078e0226 */
[----:B------:R-:W-:Y:S01]  /*1380*/  LOP3.LUT R15, R23, 0x50, RZ, 0xfc, !PT ;  /* 0x00000050170f7812 */ /* 0x000fe200078efcff */
[----:B------:R-:W-:-:S02]  /*1390*/  IMAD.IADD R36, R24, 0x1, R36 ;  /* 0x0000000118247824 */ /* 0x000fc400078e0224 */
[C---:B------:R-:W-:Y:S02]  /*13a0*/  IMAD.IADD R45, R24.reuse, 0x1, R45 ;  /* 0x00000001182d7824 */ /* 0x040fe400078e022d */
[C---:B------:R-:W-:Y:S02]  /*13b0*/  IMAD.IADD R35, R24.reuse, 0x1, R35 ;  /* 0x0000000118237824 */ /* 0x040fe400078e0223 */
[C---:B------:R-:W-:Y:S02]  /*13c0*/  IMAD.IADD R37, R24.reuse, 0x1, R37 ;  /* 0x0000000118257824 */ /* 0x040fe400078e0225 */
[C---:B------:R-:W-:Y:S02]  /*13d0*/  IMAD.IADD R39, R24.reuse, 0x1, R39 ;  /* 0x0000000118277824 */ /* 0x040fe400078e0227 */
[C---:B------:R-:W-:Y:S02]  /*13e0*/  IMAD.IADD R41, R24.reuse, 0x1, R41 ;  /* 0x0000000118297824 */ /* 0x040fe400078e0229 */
[----:B------:R-:W-:-:S02]  /*13f0*/  IMAD.IADD R43, R24, 0x1, R43 ;  /* 0x00000001182b7824 */ /* 0x000fc400078e022b */
[C---:B------:R-:W-:Y:S02]  /*1400*/  IMAD.IADD R26, R24.reuse, 0x1, R26 ;  /* 0x00000001181a7824 */ /* 0x040fe400078e021a */
[C---:B------:R-:W-:Y:S02]  /*1410*/  IMAD.IADD R28, R24.reuse, 0x1, R28 ;  /* 0x00000001181c7824 */ /* 0x040fe400078e021c */
[C---:B------:R-:W-:Y:S02]  /*1420*/  IMAD.IADD R30, R24.reuse, 0x1, R30 ;  /* 0x00000001181e7824 */ /* 0x040fe400078e021e */
[C---:B------:R-:W-:Y:S02]  /*1430*/  IMAD.IADD R32, R24.reuse, 0x1, R32 ;  /* 0x0000000118207824 */ /* 0x040fe400078e0220 */
[----:B------:R-:W-:Y:S01]  /*1440*/  IMAD.IADD R34, R24, 0x1, R21 ;  /* 0x0000000118227824 */ /* 0x000fe200078e0215 */
[----:B------:R-:W-:Y:S01]  /*1450*/  FSEL R21, R14, RZ, P0 ;  /* 0x000000ff0e157208 */ /* 0x000fe20000000000 */
[----:B------:R-:W-:Y:S01]  /*1460*/  IMAD.IADD R24, R24, 0x1, R19 ;  /* 0x0000000118187824 */ /* 0x000fe200078e0213 */
[----:B------:R-:W-:-:S02]  /*1470*/  FSEL R19, R17, RZ, P3 ;  /* 0x000000ff11137208 */ /* 0x000fc40001800000 */
[----:B------:R-:W-:Y:S02]  /*1480*/  FSETP.GEU.AND P3, PT, R16, RZ, PT ;  /* 0x000000ff1000720b */ /* 0x000fe40003f6e000 */
[----:B------:R-:W-:Y:S02]  /*1490*/  FSEL R14, R6, RZ, P1 ;  /* 0x000000ff060e7208 */ /* 0x000fe40000800000 */
[----:B------:R-:W-:Y:S02]  /*14a0*/  LOP3.LUT R17, R23, 0x40, RZ, 0xfc, !PT ;  /* 0x0000004017117812 */ /* 0x000fe400078efcff */
[----:B------:R-:W-:Y:S01]  /*14b0*/  LEA.HI R6, R0, R15, RZ, 0x8 ;  /* 0x0000000f00067211 */ /* 0x000fe200078f40ff */
[----:B------:R0:W-:Y:S01]  /*14c0*/  STS [R4+0x4], R18 ;  /* 0x0000041204007388 */ /* 0x0001e20000000800 */
[----:B------:R-:W-:Y:S02]  /*14d0*/  FSETP.GEU.AND P0, PT, R10, RZ, PT ;  /* 0x000000ff0a00720b */ /* 0x000fe40003f0e000 */
[----:B------:R-:W-:Y:S01]  /*14e0*/  LOP3.LUT R15, R6, 0xffffff00, RZ, 0xc0, !PT ;  /* 0xffffff00060f7812 */ /* 0x000fe200078ec0ff */
[----:B------:R1:W-:Y:S01]  /*14f0*/  STS [R4+0x8], R20 ;  /* 0x0000081404007388 */ /* 0x0003e20000000800 */
[----:B------:R-:W-:-:S02]  /*1500*/  FSETP.GEU.AND P2, PT, R2, RZ, PT ;  /* 0x000000ff0200720b */ /* 0x000fc40003f4e000 */
[----:B------:R-:W-:Y:S02]  /*1510*/  FSETP.GEU.AND P1, PT, R3, RZ, PT ;  /* 0x000000ff0300720b */ /* 0x000fe40003f2e000 */
[----:B0-----:R-:W-:Y:S02]  /*1520*/  FSEL R18, R16, RZ, P3 ;  /* 0x000000ff10127208 */ /* 0x001fe40001800000 */
[----:B------:R-:W-:Y:S02]  /*1530*/  LEA.HI R16, R0, R17, RZ, 0x8 ;  /* 0x0000001100107211 */ /* 0x000fe400078f40ff */
[----:B-1----:R-:W-:Y:S02]  /*1540*/  LOP3.LUT R20, R23, 0x50, RZ, 0xfc, !PT ;  /* 0x0000005017147812 */ /* 0x002fe400078efcff */
[----:B------:R-:W-:Y:S02]  /*1550*/  FSEL R17, R10, RZ, P0 ;  /* 0x000000ff0a117208 */ /* 0x000fe40000000000 */
[----:B------:R-:W-:Y:S01]  /*1560*/  FSETP.GEU.AND P0, PT, R8, RZ, PT ;  /* 0x000000ff0800720b */ /* 0x000fe20003f0e000 */
[----:B------:R0:W-:Y:S01]  /*1570*/  STS [R4+0x28], R42 ;  /* 0x0000282a04007388 */ /* 0x0001e20000000800 */
[----:B------:R-:W-:Y:S01]  /*1580*/  IMAD.IADD R15, R20, 0x1, -R15 ;  /* 0x00000001140f7824 */ /* 0x000fe200078e0a0f */
[----:B------:R-:W-:-:S02]  /*1590*/  FSEL R20, R3, RZ, P1 ;  /* 0x000000ff03147208 */ /* 0x000fc40000800000 */
[----:B------:R1:W-:Y:S01]  /*15a0*/  STS [R4+0x2c], R18 ;  /* 0x00002c1204007388 */ /* 0x0003e20000000800 */
[----:B0-----:R-:W-:Y:S02]  /*15b0*/  FSEL R42, R8, RZ, P0 ;  /* 0x000000ff082a7208 */ /* 0x001fe40000000000 */
[----:B-1----:R-:W-:Y:S01]  /*15c0*/  FSEL R18, R2, RZ, P2 ;  /* 0x000000ff02127208 */ /* 0x002fe20001000000 */
[----:B------:R0:W-:Y:S04]  /*15d0*/  STS [R4], R19 ;  /* 0x0000001304007388 */ /* 0x0001e80000000800 */
[----:B------:R-:W-:Y:S04]  /*15e0*/  STS [R4+0x20], R21 ;  /* 0x0000201504007388 */ /* 0x000fe80000000800 */
[----:B------:R1:W-:Y:S04]  /*15f0*/  STS [R4+0x24], R14 ;  /* 0x0000240e04007388 */ /* 0x0003e80000000800 */
[----:B------:R2:W-:Y:S04]  /*1600*/  STS [R4+0x30], R17 ;  /* 0x0000301104007388 */ /* 0x0005e80000000800 */
[----:B------:R-:W-:Y:S04]  /*1610*/  STS [R4+0x34], R18 ;  /* 0x0000341204007388 */ /* 0x000fe80000000800 */
[----:B------:R-:W-:Y:S04]  /*1620*/  STS [R4+0x38], R20 ;  /* 0x0000381404007388 */ /* 0x000fe80000000800 */
[----:B------:R-:W-:Y:S01]  /*1630*/  STS [R4+0x3c], R42 ;  /* 0x00003c2a04007388 */ /* 0x000fe20000000800 */
[----:B------:R-:W-:Y:S01]  /*1640*/  BAR.SYNC.DEFER_BLOCKING 0x0 ;  /* 0x0000000000007b1d */ /* 0x000fe20000010000 */
[----:B0-----:R-:W-:-:S04]  /*1650*/  LOP3.LUT R19, R23, 0x30, RZ, 0xfc, !PT ;  /* 0x0000003017137812 */ /* 0x001fc800078efcff */
[----:B-1----:R-:W-:Y:S02]  /*1660*/  LEA.HI R14, R0, R19, RZ, 0x8 ;  /* 0x00000013000e7211 */ /* 0x002fe400078f40ff */
[C---:B------:R-:W-:Y:S02]  /*1670*/  LOP3.LUT R44, R23.reuse, 0x40, RZ, 0xfc, !PT ;  /* 0x00000040172c7812 */ /* 0x040fe400078efcff */
[----:B------:R-:W-:Y:S02]  /*1680*/  LOP3.LUT R21, R16, 0xffffff00, RZ, 0xc0, !PT ;  /* 0xffffff0010157812 */ /* 0x000fe400078ec0ff */
[----:B------:R-:W-:Y:S02]  /*1690*/  LOP3.LUT R2, R14, 0xffffff00, RZ, 0xc0, !PT ;  /* 0xffffff000e027812 */ /* 0x000fe400078ec0ff */
[----:B--2---:R-:W-:Y:S01]  /*16a0*/  LOP3.LUT R17, R23, 0x20, RZ, 0xfc, !PT ;  /* 0x0000002017117812 */ /* 0x004fe200078efcff */
[----:B------:R-:W-:Y:S01]  /*16b0*/  IMAD.IADD R21, R44, 0x1, -R21 ;  /* 0x000000012c157824 */ /* 0x000fe200078e0a15 */
[----:B------:R0:W1:Y:S04]  /*16c0*/  LDS R8, [R12] ;  /* 0x000000000c087984 */ /* 0x0000680000000800 */
[----:B------:R-:W2:Y:S04]  /*16d0*/  LDS R40, [R40+0x400] ;  /* 0x0004000028287984 */ /* 0x000ea80000000800 */
[----:B------:R-:W3:Y:S04]  /*16e0*/  LDS R38, [R38+0x800] ;  /* 0x0008000026267984 */ /* 0x000ee80000000800 */
[----:B------:R-:W4:Y:S04]  /*16f0*/  LDS R36, [R36+0xc00] ;  /* 0x000c000024247984 */ /* 0x000f280000000800 */
[----:B------:R-:W5:Y:S04]  /*1700*/  LDS R45, [R45+0x1000] ;  /* 0x001000002d2d7984 */ /* 0x000f680000000800 */
[----:B------:R-:W1:Y:S01]  /*1710*/  LDS R35, [R35+0x1400] ;  /* 0x0014000023237984 */ /* 0x000e620000000800 */
[----:B------:R-:W-:-:S03]  /*1720*/  IMAD.IADD R19, R19, 0x1, -R2 ;  /* 0x0000000113137824 */ /* 0x000fc600078e0a02 */
[----:B------:R-:W1:Y:S01]  /*1730*/  LDS R37, [R37+0x1800] ;  /* 0x0018000025257984 */ /* 0x000e620000000800 */
[----:B------:R-:W1:Y:S03]  /*1740*/  LDC.64 R2, c[0x0][0x238] ;  /* 0x00008e00ff027b82 */ /* 0x000e660000000a00 */
[----:B------:R-:W1:Y:S01]  /*1750*/  LDS R39, [R39+0x1c00] ;  /* 0x001c000027277984 */ /* 0x000e620000000800 */
[----:B0-----:R-:W-:-:S03]  /*1760*/  LOP3.LUT R12, R23, 0x10, RZ, 0xfc, !PT ;  /* 0x00000010170c7812 */ /* 0x001fc600078efcff */
[----:B------:R-:W0:Y:S01]  /*1770*/  LDS R41, [R41+0x2000] ;  /* 0x0020000029297984 */ /* 0x000e220000000800 */
[----:B------:R-:W-:-:S03]  /*1780*/  SHF.R.S32.HI R16, RZ, 0x8, R16 ;  /* 0x00000008ff107819 */ /* 0x000fc60000011410 */
[----:B------:R-:W0:Y:S01]  /*1790*/  LDS R43, [R43+0x2400] ;  /* 0x002400002b2b7984 */ /* 0x000e220000000800 */
[----:B------:R-:W-:-:S03]  /*17a0*/  IMAD R21, R21, 0x3c1, R22 ;  /* 0x000003c115157824 */ /* 0x000fc600078e0216 */
[----:B------:R-:W0:Y:S01]  /*17b0*/  LDS R26, [R26+0x2800] ;  /* 0x002800001a1a7984 */ /* 0x000e220000000800 */
[----:B------:R-:W-:-:S03]  /*17c0*/  SHF.R.S32.HI R14, RZ, 0x8, R14 ;  /* 0x00000008ff0e7819 */ /* 0x000fc6000001140e */
[----:B------:R-:W0:Y:S01]  /*17d0*/  LDS R28, [R28+0x2c00] ;  /* 0x002c00001c1c7984 */ /* 0x000e220000000800 */
[C---:B------:R-:W-:Y:S01]  /*17e0*/  LEA.HI R10, R0.reuse, R17, RZ, 0x8 ;  /* 0x00000011000a7211 */ /* 0x040fe200078f40ff */
[----:B------:R-:W-:Y:S02]  /*17f0*/  IMAD R19, R19, 0x3c1, R22 ;  /* 0x000003c113137824 */ /* 0x000fe400078e0216 */
[----:B------:R-:W0:Y:S01]  /*1800*/  LDS R30, [R30+0x3000] ;  /* 0x003000001e1e7984 */ /* 0x000e220000000800 */
[----:B------:R-:W-:-:S03]  /*1810*/  LEA.HI R4, R0, R12, RZ, 0x8 ;  /* 0x0000000c00047211 */ /* 0x000fc600078f40ff */
[----:B------:R-:W0:Y:S01]  /*1820*/  LDS R32, [R32+0x3400] ;  /* 0x0034000020207984 */ /* 0x000e220000000800 */
[----:B------:R-:W-:-:S03]  /*1830*/  IMAD R21, R16, 0xf0400, R21 ;  /* 0x000f040010157824 */ /* 0x000fc600078e0215 */
[----:B------:R-:W0:Y:S01]  /*1840*/  LDS R34, [R34+0x3800] ;  /* 0x0038000022227984 */ /* 0x000e220000000800 */
[----:B------:R-:W-:Y:S01]  /*1850*/  LOP3.LUT R16, R10, 0xffffff00, RZ, 0xc0, !PT ;  /* 0xffffff000a107812 */ /* 0x000fe200078ec0ff */
[----:B------:R-:W-:Y:S01]  /*1860*/  IMAD R19, R14, 0xf0400, R19 ;  /* 0x000f04000e137824 */ /* 0x000fe200078e0213 */
[----:B------:R-:W-:-:S03]  /*1870*/  LOP3.LUT R14, R4, 0xffffff00, RZ, 0xc0, !PT ;  /* 0xffffff00040e7812 */ /* 0x000fc600078ec0ff */
[----:B------:R-:W-:Y:S02]  /*1880*/  IMAD.IADD R17, R17, 0x1, -R16 ;  /* 0x0000000111117824 */ /* 0x000fe400078e0a10 */
[----:B------:R-:W-:Y:S01]  /*1890*/  IMAD.IADD R12, R12, 0x1, -R14 ;  /* 0x000000010c0c7824 */ /* 0x000fe200078e0a0e */
[----:B------:R-:W-:Y:S01]  /*18a0*/  ISETP.GE.AND P0, PT, R22, 0x3c1, PT ;  /* 0x000003c11600780c */ /* 0x000fe20003f06270 */
[----:B------:R-:W-:Y:S01]  /*18b0*/  IMAD R16, R17, 0x3c1, R22 ;  /* 0x000003c111107824 */ /* 0x000fe200078e0216 */
[----:B------:R-:W-:Y:S01]  /*18c0*/  SHF.R.S32.HI R10, RZ, 0x8, R10 ;  /* 0x00000008ff0a7819 */ /* 0x000fe2000001140a */
[----:B------:R-:W-:Y:S01]  /*18d0*/  IMAD R17, R12, 0x3c1, R22 ;  /* 0x000003c10c117824 */ /* 0x000fe200078e0216 */
[----:B------:R-:W-:Y:S02]  /*18e0*/  SHF.R.S32.HI R14, RZ, 0x8, R4 ;  /* 0x00000008ff0e7819 */ /* 0x000fe40000011404 */
[----:B------:R-:W-:Y:S01]  /*18f0*/  SHF.R.S32.HI R6, RZ, 0x8, R6 ;  /* 0x00000008ff067819 */ /* 0x000fe20000011406 */
[----:B------:R-:W-:-:S02]  /*1900*/  IMAD R16, R10, 0xf0400, R16 ;  /* 0x000f04000a107824 */ /* 0x000fc400078e0210 */
[----:B------:R-:W-:Y:S02]  /*1910*/  IMAD R17, R14, 0xf0400, R17 ;  /* 0x000f04000e117824 */ /* 0x000fe400078e0211 */
[----:B------:R-:W-:Y:S02]  /*1920*/  IMAD R10, R15, 0x3c1, R22 ;  /* 0x000003c10f0a7824 */ /* 0x000fe400078e0216 */
[----:B-1----:R-:W-:-:S04]  /*1930*/  IMAD.WIDE R4, R5, 0x4, R2 ;  /* 0x0000000405047825 */ /* 0x002fc800078e0202 */
[----:B------:R-:W-:Y:S01]  /*1940*/  IMAD.WIDE R14, R17, 0x4, R2 ;  /* 0x00000004110e7825 */ /* 0x000fe200078e0202 */
[----:B------:R1:W-:Y:S03]  /*1950*/  @!P0 STG.E desc[UR6][R4.64], R8 ;  /* 0x0000000804008986 */ /* 0x0003e6000c101906 */
[----:B------:R-:W-:Y:S02]  /*1960*/  IMAD R6, R6, 0xf0400, R10 ;  /* 0x000f040006067824 */ /* 0x000fe400078e020a */
[--C-:B------:R-:W-:Y:S01]  /*1970*/  IMAD.WIDE R16, R16, 0x4, R2.reuse ;  /* 0x0000000410107825 */ /* 0x100fe200078e0202 */
[----:B--2---:R2:W-:Y:S03]  /*1980*/  @!P0 STG.E desc[UR6][R14.64], R40 ;  /* 0x000000280e008986 */ /* 0x0045e6000c101906 */
[--C-:B------:R-:W-:Y:S01]  /*1990*/  IMAD.WIDE R18, R19, 0x4, R2.reuse ;  /* 0x0000000413127825 */ /* 0x100fe200078e0202 */
[----:B---3--:R3:W-:Y:S03]  /*19a0*/  @!P0 STG.E desc[UR6][R16.64], R38 ;  /* 0x0000002610008986 */ /* 0x0087e6000c101906 */
[--C-:B------:R-:W-:Y:S01]  /*19b0*/  IMAD.WIDE R20, R21, 0x4, R2.reuse ;  /* 0x0000000415147825 */ /* 0x100fe200078e0202 */
[----:B----4-:R4:W-:Y:S03]  /*19c0*/  @!P0 STG.E desc[UR6][R18.64], R36 ;  /* 0x0000002412008986 */ /* 0x0109e6000c101906 */
[--C-:B-1----:R-:W-:Y:S01]  /*19d0*/  IMAD.WIDE R4, R6, 0x4, R2.reuse ;  /* 0x0000000406047825 */ /* 0x102fe200078e0202 */
[----:B-----5:R1:W-:Y:S03]  /*19e0*/  @!P0 STG.E desc[UR6][R20.64], R45 ;  /* 0x0000002d14008986 */ /* 0x0203e6000c101906 */
[--C-:B------:R-:W-:Y:S01]  /*19f0*/  IMAD.WIDE R6, R7, 0x4, R2.reuse ;  /* 0x0000000407067825 */ /* 0x100fe200078e0202 */
[----:B------:R5:W-:Y:S03]  /*1a00*/  @!P0 STG.E desc[UR6][R4.64], R35 ;  /* 0x0000002304008986 */ /* 0x000be6000c101906 */
[--C-:B------:R-:W-:Y:S01]  /*1a10*/  IMAD.WIDE R8, R9, 0x4, R2.reuse ;  /* 0x0000000409087825 */ /* 0x100fe200078e0202 */
[----:B------:R5:W-:Y:S03]  /*1a20*/  @!P0 STG.E desc[UR6][R6.64], R37 ;  /* 0x0000002506008986 */ /* 0x000be6000c101906 */
[--C-:B------:R-:W-:Y:S01]  /*1a30*/  IMAD.WIDE R10, R11, 0x4, R2.reuse ;  /* 0x000000040b0a7825 */ /* 0x100fe200078e0202 */
[----:B------:R5:W-:Y:S03]  /*1a40*/  @!P0 STG.E desc[UR6][R8.64], R39 ;  /* 0x0000002708008986 */ /* 0x000be6000c101906 */
[--C-:B------:R-:W-:Y:S01]  /*1a50*/  IMAD.WIDE R12, R13, 0x4, R2.reuse ;  /* 0x000000040d0c7825 */ /* 0x100fe200078e0202 */
[----:B0-----:R0:W-:Y:S03]  /*1a60*/  @!P0 STG.E desc[UR6][R10.64], R41 ;  /* 0x000000290a008986 */ /* 0x0011e6000c101906 */
[--C-:B--2---:R-:W-:Y:S01]  /*1a70*/  IMAD.WIDE R14, R33, 0x4, R2.reuse ;  /* 0x00000004210e7825 */ /* 0x104fe200078e0202 */
[----:B------:R0:W-:Y:S03]  /*1a80*/  @!P0 STG.E desc[UR6][R12.64], R43 ;  /* 0x0000002b0c008986 */ /* 0x0001e6000c101906 */
[--C-:B---3--:R-:W-:Y:S01]  /*1a90*/  IMAD.WIDE R16, R25, 0x4, R2.reuse ;  /* 0x0000000419107825 */ /* 0x108fe200078e0202 */
[----:B------:R0:W-:Y:S03]  /*1aa0*/  @!P0 STG.E desc[UR6][R14.64], R26 ;  /* 0x0000001a0e008986 */ /* 0x0001e6000c101906 */
[--C-:B----4-:R-:W-:Y:S01]  /*1ab0*/  IMAD.WIDE R18, R31, 0x4, R2.reuse ;  /* 0x000000041f127825 */ /* 0x110fe200078e0202 */
[----:B------:R0:W-:Y:S03]  /*1ac0*/  @!P0 STG.E desc[UR6][R16.64], R28 ;  /* 0x0000001c10008986 */ /* 0x0001e6000c101906 */
[--C-:B-1----:R-:W-:Y:S01]  /*1ad0*/  IMAD.WIDE R20, R29, 0x4, R2.reuse ;  /* 0x000000041d147825 */ /* 0x102fe200078e0202 */
[----:B------:R0:W-:Y:S03]  /*1ae0*/  @!P0 STG.E desc[UR6][R18.64], R30 ;  /* 0x0000001e12008986 */ /* 0x0001e6000c101906 */
[----:B------:R-:W-:Y:S01]  /*1af0*/  IMAD.WIDE R44, R27, 0x4, R2 ;  /* 0x000000041b2c7825 */ /* 0x000fe200078e0202 */
[----:B------:R0:W-:Y:S04]  /*1b00*/  @!P0 STG.E desc[UR6][R20.64], R32 ;  /* 0x0000002014008986 */ /* 0x0001e8000c101906 */
[----:B------:R0:W-:Y:S02]  /*1b10*/  @!P0 STG.E desc[UR6][R44.64], R34 ;  /* 0x000000222c008986 */ /* 0x0001e4000c101906 */
[----:B0----5:R-:W-:Y:S05]  /*1b20*/  @P0 EXIT ;  /* 0x000000000000094d */ /* 0x021fea0003800000 */
[----:B------:R-:W0:Y:S01]  /*1b30*/  LDS R5, [R24+0x3c00] ;  /* 0x003c000018057984 */ /* 0x000e220000000800 */
[----:B------:R-:W-:-:S04]  /*1b40*/  LOP3.LUT R23, R23, 0xf0, RZ, 0xfc, !PT ;  /* 0x000000f017177812 */ /* 0x000fc800078efcff */
[----:B------:R-:W-:-:S04]  /*1b50*/  LEA.HI R0, R0, R23, RZ, 0x8 ;  /* 0x0000001700007211 */ /* 0x000fc800078f40ff */
[----:B------:R-:W-:Y:S02]  /*1b60*/  LOP3.LUT R4, R0, 0xffffff00, RZ, 0xc0, !PT ;  /* 0xffffff0000047812 */ /* 0x000fe400078ec0ff */
[----:B------:R-:W-:-:S03]  /*1b70*/  SHF.R.S32.HI R0, RZ, 0x8, R0 ;  /* 0x00000008ff007819 */ /* 0x000fc60000011400 */
[----:B------:R-:W-:-:S04]  /*1b80*/  IMAD.IADD R23, R23, 0x1, -R4 ;  /* 0x0000000117177824 */ /* 0x000fc800078e0a04 */
[----:B------:R-:W-:-:S04]  /*1b90*/  IMAD R23, R23, 0x3c1, R22 ;  /* 0x000003c117177824 */ /* 0x000fc800078e0216 */
[----:B------:R-:W-:-:S04]  /*1ba0*/  IMAD R23, R0, 0xf0400, R23 ;  /* 0x000f040000177824 */ /* 0x000fc800078e0217 */
[----:B------:R-:W-:-:S05]  /*1bb0*/  IMAD.WIDE R2, R23, 0x4, R2 ;  /* 0x0000000417027825 */ /* 0x000fca00078e0202 */
[----:B0-----:R-:W-:Y:S01]  /*1bc0*/  STG.E desc[UR6][R2.64], R5 ;  /* 0x0000000502007986 */ /* 0x001fe2000c101906 */
[----:B------:R-:W-:Y:S05]  /*1bd0*/  EXIT ;  /* 0x000000000000794d */ /* 0x000fea0003800000 */
.L_x_0:
[----:B------:R-:W-:-:S00]  /*1be0*/  BRA `(.L_x_0) ;  /* 0xfffffffc00fc7947 */ /* 0x000fc0000383ffff */
[----:B------:R-:W-:-:S00]  /*1bf0*/  NOP ;  /* 0x0000000000007918 */ /* 0x000fc00000000000 */
        /* <DEDUP_REMOVED lines=8> */
.L_x_1:


//--------------------- .nv.global.init           --------------------------
	.section	.nv.global.init,"aw",@progbits
.nv.global.init:
	.type		_$_str,@object
	.size		_$_str,(_$_str_$_2 - _$_str)
_$_str:
        /*0000*/ 	.byte	0x5f, 0x5f, 0x43, 0x55, 0x44, 0x41, 0x5f, 0x46, 0x54, 0x5a, 0x00
	.type		_$_str_$_2,@object
	.size		_$_str_$_2,(.L_1 - _$_str_$_2)
_$_str_$_2:
        /*000b*/ 	.byte	0x5f, 0x5f, 0x43, 0x55, 0x44, 0x41, 0x5f, 0x50, 0x52, 0x45, 0x43, 0x5f, 0x53, 0x51, 0x52, 0x54
        /*001b*/ 	.byte	0x00
.L_1:


//--------------------- .nv.shared.triton_poi_fused__native_batch_norm_legit_no_training_relu_8 --------------------------
	.section	.nv.shared.triton_poi_fused__native_batch_norm_legit_no_training_relu_8,"aw",@nobits
	.sectionflags	@""
	.align	16
	.zero		1024


//--------------------- .nv.constant0.triton_poi_fused__native_batch_norm_legit_no_training_relu_8 --------------------------
	.section	.nv.constant0.triton_poi_fused__native_batch_norm_legit_no_training_relu_8,"a",@progbits
	.sectionflags	@""
	.align	4
.nv.constant0.triton_poi_fused__native_batch_norm_legit_no_training_relu_8:
	.zero		584
